//
// Generated by NVIDIA NVVM Compiler
//
// Compiler Build ID: CL-36424714
// Cuda compilation tools, release 13.0, V13.0.88
// Based on NVVM 20.0.0
//

.version 9.0
.target sm_100
.address_size 64

	// .globl	_Z6MatAddPA32_iS0_S0_

.visible .entry _Z6MatAddPA32_iS0_S0_(
	.param .u64 .ptr .align 1 _Z6MatAddPA32_iS0_S0__param_0,
	.param .u64 .ptr .align 1 _Z6MatAddPA32_iS0_S0__param_1,
	.param .u64 .ptr .align 1 _Z6MatAddPA32_iS0_S0__param_2
)
{
	.reg .pred 	%p<4>;
	.reg .b32 	%r<13>;
	.reg .b64 	%rd<15>;

	ld.param.u64 	%rd1, [_Z6MatAddPA32_iS0_S0__param_0];
	ld.param.u64 	%rd2, [_Z6MatAddPA32_iS0_S0__param_1];
	ld.param.u64 	%rd3, [_Z6MatAddPA32_iS0_S0__param_2];
	mov.u32 	%r3, %tid.x;
	mov.u32 	%r4, %ctaid.x;
	mov.u32 	%r5, %ntid.x;
	mad.lo.s32 	%r1, %r4, %r5, %r3;
	mov.u32 	%r6, %tid.y;
	mov.u32 	%r7, %ctaid.y;
	mov.u32 	%r8, %ntid.y;
	mad.lo.s32 	%r9, %r7, %r8, %r6;
	setp.gt.s32 	%p1, %r1, 31;
	setp.gt.u32 	%p2, %r9, 31;
	or.pred  	%p3, %p1, %p2;
	@%p3 bra 	$L__BB0_2;
	cvta.to.global.u64 	%rd4, %rd1;
	cvta.to.global.u64 	%rd5, %rd2;
	cvta.to.global.u64 	%rd6, %rd3;
	mul.wide.s32 	%rd7, %r1, 128;
	add.s64 	%rd8, %rd4, %rd7;
	mul.wide.u32 	%rd9, %r9, 4;
	add.s64 	%rd10, %rd8, %rd9;
	ld.global.u32 	%r10, [%rd10];
	add.s64 	%rd11, %rd5, %rd7;
	add.s64 	%rd12, %rd11, %rd9;
	ld.global.u32 	%r11, [%rd12];
	add.s32 	%r12, %r11, %r10;
	add.s64 	%rd13, %rd6, %rd7;
	add.s64 	%rd14, %rd13, %rd9;
	st.global.u32 	[%rd14], %r12;
$L__BB0_2:
	ret;

}


// ===== COMPILED SASS (sm_100) =====

	.target	sm_100

	.elftype	@"ET_EXEC"


//--------------------- .note.nv.tkinfo           --------------------------
	.section	.note.nv.tkinfo,"",@"SHT_NOTE"
	.sectionflags	@"SHF_NOTE_NV_TKINFO"
	.tkinfo
        /*0018*/ 	.word	0x00000002
        /*0030*/ 	.string	""
        /*0030*/ 	.string	"ptxas"
        /*0030*/ 	.string	"Cuda compilation tools, release 13.0, V13.0.88"
        /*0030*/ 	.string	"Build cuda_13.0.r13.0/compiler.36424714_0"
        /*0030*/ 	.string	"-arch sm_100 -m 64 "



//--------------------- .note.nv.cuinfo           --------------------------
	.section	.note.nv.cuinfo,"",@"SHT_NOTE"
	.sectionflags	@"SHF_NOTE_NV_CUINFO"
        /*0018*/ 	.short	0x0002
        /*001a*/ 	.short	0x0064
        /*001c*/ 	.short	0x0082
	.zero		2


//--------------------- .nv.info                  --------------------------
	.section	.nv.info,"",@"SHT_CUDA_INFO"
	.align	4


	//----- nvinfo : EIATTR_REGCOUNT
	.align		4
        /*0000*/ 	.byte	0x04, 0x2f
        /*0002*/ 	.short	(.L_1 - .L_0)
	.align		4
.L_0:
        /*0004*/ 	.word	index@(_Z6MatAddPA32_iS0_S0_)
        /*0008*/ 	.word	0x0000000e


	//----- nvinfo : EIATTR_FRAME_SIZE
	.align		4
.L_1:
        /*000c*/ 	.byte	0x04, 0x11
        /*000e*/ 	.short	(.L_3 - .L_2)
	.align		4
.L_2:
        /*0010*/ 	.word	index@(_Z6MatAddPA32_iS0_S0_)
        /*0014*/ 	.word	0x00000000


	//----- nvinfo : EIATTR_MIN_STACK_SIZE
	.align		4
.L_3:
        /*0018*/ 	.byte	0x04, 0x12
        /*001a*/ 	.short	(.L_5 - .L_4)
	.align		4
.L_4:
        /*001c*/ 	.word	index@(_Z6MatAddPA32_iS0_S0_)
        /*0020*/ 	.word	0x00000000
.L_5:


//--------------------- .nv.compat                --------------------------
	.section	.nv.compat,"",@"SHT_CUDA_COMPAT_INFO"
	.align	4
        /*0000*/ 	.byte	0x02, 0x09, 0x00, 0x00, 0x02, 0x02, 0x01, 0x00, 0x02, 0x05, 0x05, 0x00, 0x03, 0x07, 0x01, 0x01
        /*0010*/ 	.byte	0x02, 0x03, 0x00, 0x00, 0x02, 0x06, 0x01, 0x00, 0x04, 0x0b, 0x08, 0x00, 0x09, 0x00, 0x00, 0x00
        /*0020*/ 	.byte	0x00, 0x00, 0x00, 0x00


//--------------------- .nv.info._Z6MatAddPA32_iS0_S0_ --------------------------
	.section	.nv.info._Z6MatAddPA32_iS0_S0_,"",@"SHT_CUDA_INFO"
	.sectionflags	@""
	.align	4


	//----- nvinfo : EIATTR_CUDA_API_VERSION
	.align		4
        /*0000*/ 	.byte	0x04, 0x37
        /*0002*/ 	.short	(.L_7 - .L_6)
.L_6:
        /*0004*/ 	.word	0x00000082


	//----- nvinfo : EIATTR_KPARAM_INFO
	.align		4
.L_7:
        /*0008*/ 	.byte	0x04, 0x17
        /*000a*/ 	.short	(.L_9 - .L_8)
.L_8:
        /*000c*/ 	.word	0x00000000
        /*0010*/ 	.short	0x0002
        /*0012*/ 	.short	0x0010
        /*0014*/ 	.byte	0x00, 0xf5, 0x21, 0x00


	//----- nvinfo : EIATTR_KPARAM_INFO
	.align		4
.L_9:
        /*0018*/ 	.byte	0x04, 0x17
        /*001a*/ 	.short	(.L_11 - .L_10)
.L_10:
        /*001c*/ 	.word	0x00000000
        /*0020*/ 	.short	0x0001
        /*0022*/ 	.short	0x0008
        /*0024*/ 	.byte	0x00, 0xf5, 0x21, 0x00


	//----- nvinfo : EIATTR_KPARAM_INFO
	.align		4
.L_11:
        /*0028*/ 	.byte	0x04, 0x17
        /*002a*/ 	.short	(.L_13 - .L_12)
.L_12:
        /*002c*/ 	.word	0x00000000
        /*0030*/ 	.short	0x0000
        /*0032*/ 	.short	0x0000
        /*0034*/ 	.byte	0x00, 0xf5, 0x21, 0x00


	//----- nvinfo : EIATTR_SPARSE_MMA_MASK
	.align		4
.L_13:
        /*0038*/ 	.byte	0x03, 0x50
        /*003a*/ 	.short	0x0000


	//----- nvinfo : EIATTR_MAXREG_COUNT
	.align		4
        /*003c*/ 	.byte	0x03, 0x1b
        /*003e*/ 	.short	0x00ff


	//----- nvinfo : EIATTR_MERCURY_ISA_VERSION
	.align		4
        /*0040*/ 	.byte	0x03, 0x5f
        /*0042*/ 	.short	0x0101


	//----- nvinfo : EIATTR_VRC_CTA_INIT_COUNT
	.align		4
        /*0044*/ 	.byte	0x02, 0x4a
	.zero		1
	.zero		1


	//----- nvinfo : EIATTR_EXIT_INSTR_OFFSETS
	.align		4
        /*0048*/ 	.byte	0x04, 0x1c
        /*004a*/ 	.short	(.L_15 - .L_14)


	//   ....[0]....
.L_14:
        /*004c*/ 	.word	0x000000b0


	//   ....[1]....
        /*0050*/ 	.word	0x000001a0


	//----- nvinfo : EIATTR_CBANK_PARAM_SIZE
	.align		4
.L_15:
        /*0054*/ 	.byte	0x03, 0x19
        /*0056*/ 	.short	0x0018


	//----- nvinfo : EIATTR_PARAM_CBANK
	.align		4
        /*0058*/ 	.byte	0x04, 0x0a
        /*005a*/ 	.short	(.L_17 - .L_16)
	.align		4
.L_16:
        /*005c*/ 	.word	index@(.nv.constant0._Z6MatAddPA32_iS0_S0_)
        /*0060*/ 	.short	0x0380
        /*0062*/ 	.short	0x0018


	//----- nvinfo : EIATTR_SW_WAR
	.align		4
.L_17:
        /*0064*/ 	.byte	0x04, 0x36
        /*0066*/ 	.short	(.L_19 - .L_18)
.L_18:
        /*0068*/ 	.word	0x00000008
.L_19:


//--------------------- .nv.callgraph             --------------------------
	.section	.nv.callgraph,"",@"SHT_CUDA_CALLGRAPH"
	.align	4
	.sectionentsize	8
	.align		4
        /*0000*/ 	.word	0x00000000
	.align		4
        /*0004*/ 	.word	0xffffffff
	.align		4
        /*0008*/ 	.word	0x00000000
	.align		4
        /*000c*/ 	.word	0xfffffffe
	.align		4
        /*0010*/ 	.word	0x00000000
	.align		4
        /*0014*/ 	.word	0xfffffffd
	.align		4
        /*0018*/ 	.word	0x00000000
	.align		4
        /*001c*/ 	.word	0xfffffffc


//--------------------- .text._Z6MatAddPA32_iS0_S0_ --------------------------
	.section	.text._Z6MatAddPA32_iS0_S0_,"ax",@progbits
	.align	128
        .global         _Z6MatAddPA32_iS0_S0_
        .type           _Z6MatAddPA32_iS0_S0_,@function
        .size           _Z6MatAddPA32_iS0_S0_,(.L_x_1 - _Z6MatAddPA32_iS0_S0_)
        .other          _Z6MatAddPA32_iS0_S0_,@"STO_CUDA_ENTRY STV_DEFAULT"
_Z6MatAddPA32_iS0_S0_:
.text._Z6MatAddPA32_iS0_S0_:
[----:B------:R-:W-:Y:S01]  /*0000*/  LDC R1, c[0x0][0x37c] ;  /* 0x0000df00ff017b82 */ /* 0x000fe20000000800 */
[----:B------:R-:W0:Y:S07]  /*0010*/  S2R R11, SR_TID.Y ;  /* 0x00000000000b7919 */ /* 0x000e2e0000002200 */
[----:B------:R-:W1:Y:S01]  /*0020*/  LDC R0, c[0x0][0x360] ;  /* 0x0000d800ff007b82 */ /* 0x000e620000000800 */
[----:B------:R-:W1:Y:S07]  /*0030*/  S2R R9, SR_TID.X ;  /* 0x0000000000097919 */ /* 0x000e6e0000002100 */
[----:B------:R-:W0:Y:S08]  /*0040*/  S2UR UR5, SR_CTAID.Y ;  /* 0x00000000000579c3 */ /* 0x000e300000002600 */
[----:B------:R-:W0:Y:S08]  /*0050*/  LDC R2, c[0x0][0x364] ;  /* 0x0000d900ff027b82 */ /* 0x000e300000000800 */
[----:B------:R-:W1:Y:S01]  /*0060*/  S2UR UR4, SR_CTAID.X ;  /* 0x00000000000479c3 */ /* 0x000e620000002500 */
[----:B0-----:R-:W-:-:S05]  /*0070*/  IMAD R11, R2, UR5, R11 ;  /* 0x00000005020b7c24 */ /* 0x001fca000f8e020b */
[----:B------:R-:W-:Y:S01]  /*0080*/  ISETP.GT.U32.AND P0, PT, R11, 0x1f, PT ;  /* 0x0000001f0b00780c */ /* 0x000fe20003f04070 */
[----:B-1----:R-:W-:-:S05]  /*0090*/  IMAD R9, R0, UR4, R9 ;  /* 0x0000000400097c24 */ /* 0x002fca000f8e0209 */
[----:B------:R-:W-:-:S13]  /*00a0*/  ISETP.GT.OR P0, PT, R9, 0x1f, P0 ;  /* 0x0000001f0900780c */ /* 0x000fda0000704670 */
[----:B------:R-:W-:Y:S05]  /*00b0*/  @P0 EXIT ;  /* 0x000000000000094d */ /* 0x000fea0003800000 */
[----:B------:R-:W0:Y:S01]  /*00c0*/  LDC.64 R2, c[0x0][0x380] ;  /* 0x0000e000ff027b82 */ /* 0x000e220000000a00 */
[----:B------:R-:W1:Y:S07]  /*00d0*/  LDCU.64 UR4, c[0x0][0x358] ;  /* 0x00006b00ff0477ac */ /* 0x000e6e0008000a00 */
[----:B------:R-:W2:Y:S08]  /*00e0*/  LDC.64 R4, c[0x0][0x388] ;  /* 0x0000e200ff047b82 */ /* 0x000eb00000000a00 */
[----:B------:R-:W3:Y:S01]  /*00f0*/  LDC.64 R6, c[0x0][0x390] ;  /* 0x0000e400ff067b82 */ /* 0x000ee20000000a00 */
[----:B0-----:R-:W-:-:S04]  /*0100*/  IMAD.WIDE R2, R9, 0x80, R2 ;  /* 0x0000008009027825 */ /* 0x001fc800078e0202 */
[----:B------:R-:W-:-:S04]  /*0110*/  IMAD.WIDE.U32 R2, R11, 0x4, R2 ;  /* 0x000000040b027825 */ /* 0x000fc800078e0002 */
[----:B--2---:R-:W-:Y:S02]  /*0120*/  IMAD.WIDE R4, R9, 0x80, R4 ;  /* 0x0000008009047825 */ /* 0x004fe400078e0204 */
[----:B-1----:R-:W2:Y:S02]  /*0130*/  LDG.E R2, desc[UR4][R2.64] ;  /* 0x0000000402027981 */ /* 0x002ea4000c1e1900 */
[----:B------:R-:W-:-:S06]  /*0140*/  IMAD.WIDE.U32 R4, R11, 0x4, R4 ;  /* 0x000000040b047825 */ /* 0x000fcc00078e0004 */
[----:B------:R-:W2:Y:S01]  /*0150*/  LDG.E R5, desc[UR4][R4.64] ;  /* 0x0000000404057981 */ /* 0x000ea2000c1e1900 */
[----:B---3--:R-:W-:-:S04]  /*0160*/  IMAD.WIDE R6, R9, 0x80, R6 ;  /* 0x0000008009067825 */ /* 0x008fc800078e0206 */
[----:B------:R-:W-:Y:S01]  /*0170*/  IMAD.WIDE.U32 R6, R11, 0x4, R6 ;  /* 0x000000040b067825 */ /* 0x000fe200078e0006 */
[----:B--2---:R-:W-:-:S05]  /*0180*/  IADD3 R9, PT, PT, R2, R5, RZ ;  /* 0x0000000502097210 */ /* 0x004fca0007ffe0ff */
[----:B------:R-:W-:Y:S01]  /*0190*/  STG.E desc[UR4][R6.64], R9 ;  /* 0x0000000906007986 */ /* 0x000fe2000c101904 */
[----:B------:R-:W-:Y:S05]  /*01a0*/  EXIT ;  /* 0x000000000000794d */ /* 0x000fea0003800000 */
.L_x_0:
[----:B------:R-:W-:-:S00]  /*01b0*/  BRA `(.L_x_0) ;  /* 0xfffffffc00fc7947 */ /* 0x000fc0000383ffff */
[----:B------:R-:W-:-:S00]  /*01c0*/  NOP ;  /* 0x0000000000007918 */ /* 0x000fc00000000000 */
        /* <DEDUP_REMOVED lines=11> */
.L_x_1:


//--------------------- .nv.shared.reserved.0     --------------------------
	.section	.nv.shared.reserved.0,"aw",@nobits
	.weak		__nv_reservedSMEM_offset_0_alias
	.size		__nv_reservedSMEM_offset_0_alias, 0, 64
	.other		__nv_reservedSMEM_offset_0_alias,@"STO_CUDA_RESERVED_SHARED STV_DEFAULT"
__nv_reservedSMEM_offset_0_alias:
	.zero		0
	.zero		64


//--------------------- .nv.constant0._Z6MatAddPA32_iS0_S0_ --------------------------
	.section	.nv.constant0._Z6MatAddPA32_iS0_S0_,"a",@progbits
	.sectionflags	@""
	.align	4
.nv.constant0._Z6MatAddPA32_iS0_S0_:
	.zero		920


//--------------------- SYMBOLS --------------------------

	.type		.nv.reservedSmem.offset0,@object
	.size		.nv.reservedSmem.offset0,0x4
